//
// Generated by NVIDIA NVVM Compiler
//
// Compiler Build ID: CL-36424714
// Cuda compilation tools, release 13.0, V13.0.88
// Based on NVVM 20.0.0
//

.version 9.0
.target sm_100
.address_size 64

	// .globl	_Z15basicSharedLoadPfS_i
// _ZZ15basicSharedLoadPfS_iE5sdata has been demoted
// _ZZ13sharedReversePfS_iE5sdata has been demoted
// _ZZ10sharedSwapPfS_iE5sdata has been demoted
// _ZZ16multiStageSharedPfS_ifE5sdata has been demoted

.visible .entry _Z15basicSharedLoadPfS_i(
	.param .u64 .ptr .align 1 _Z15basicSharedLoadPfS_i_param_0,
	.param .u64 .ptr .align 1 _Z15basicSharedLoadPfS_i_param_1,
	.param .u32 _Z15basicSharedLoadPfS_i_param_2
)
{
	.reg .pred 	%p<3>;
	.reg .b32 	%r<10>;
	.reg .b32 	%f<4>;
	.reg .b64 	%rd<9>;
	// demoted variable
	.shared .align 4 .b8 _ZZ15basicSharedLoadPfS_iE5sdata[1024];
	ld.param.u64 	%rd1, [_Z15basicSharedLoadPfS_i_param_0];
	ld.param.u64 	%rd2, [_Z15basicSharedLoadPfS_i_param_1];
	ld.param.u32 	%r3, [_Z15basicSharedLoadPfS_i_param_2];
	mov.u32 	%r4, %tid.x;
	mov.u32 	%r5, %ctaid.x;
	mov.u32 	%r6, %ntid.x;
	mad.lo.s32 	%r1, %r5, %r6, %r4;
	setp.ge.s32 	%p1, %r1, %r3;
	shl.b32 	%r7, %r4, 2;
	mov.u32 	%r8, _ZZ15basicSharedLoadPfS_iE5sdata;
	add.s32 	%r2, %r8, %r7;
	@%p1 bra 	$L__BB0_2;
	cvta.to.global.u64 	%rd3, %rd1;
	mul.wide.s32 	%rd4, %r1, 4;
	add.s64 	%rd5, %rd3, %rd4;
	ld.global.f32 	%f1, [%rd5];
	st.shared.f32 	[%r2], %f1;
	bra.uni 	$L__BB0_3;
$L__BB0_2:
	mov.b32 	%r9, 0;
	st.shared.u32 	[%r2], %r9;
$L__BB0_3:
	setp.ge.s32 	%p2, %r1, %r3;
	bar.sync 	0;
	@%p2 bra 	$L__BB0_5;
	ld.shared.f32 	%f2, [%r2];
	add.f32 	%f3, %f2, %f2;
	cvta.to.global.u64 	%rd6, %rd2;
	mul.wide.s32 	%rd7, %r1, 4;
	add.s64 	%rd8, %rd6, %rd7;
	st.global.f32 	[%rd8], %f3;
$L__BB0_5:
	ret;

}
	// .globl	_Z13sharedReversePfS_i
.visible .entry _Z13sharedReversePfS_i(
	.param .u64 .ptr .align 1 _Z13sharedReversePfS_i_param_0,
	.param .u64 .ptr .align 1 _Z13sharedReversePfS_i_param_1,
	.param .u32 _Z13sharedReversePfS_i_param_2
)
{
	.reg .pred 	%p<4>;
	.reg .b32 	%r<15>;
	.reg .b32 	%f<4>;
	.reg .b64 	%rd<11>;
	// demoted variable
	.shared .align 4 .b8 _ZZ13sharedReversePfS_iE5sdata[1024];
	ld.param.u64 	%rd2, [_Z13sharedReversePfS_i_param_0];
	ld.param.u64 	%rd3, [_Z13sharedReversePfS_i_param_1];
	ld.param.u32 	%r5, [_Z13sharedReversePfS_i_param_2];
	cvta.to.global.u64 	%rd1, %rd3;
	mov.u32 	%r1, %tid.x;
	mov.u32 	%r2, %ctaid.x;
	mov.u32 	%r6, %ntid.x;
	mad.lo.s32 	%r3, %r2, %r6, %r1;
	setp.ge.s32 	%p1, %r3, %r5;
	shl.b32 	%r7, %r1, 2;
	mov.u32 	%r8, _ZZ13sharedReversePfS_iE5sdata;
	add.s32 	%r4, %r8, %r7;
	@%p1 bra 	$L__BB1_2;
	cvta.to.global.u64 	%rd4, %rd2;
	mul.wide.s32 	%rd5, %r3, 4;
	add.s64 	%rd6, %rd4, %rd5;
	ld.global.f32 	%f1, [%rd6];
	st.shared.f32 	[%r4], %f1;
$L__BB1_2:
	setp.ge.s32 	%p2, %r3, %r5;
	bar.sync 	0;
	@%p2 bra 	$L__BB1_6;
	shl.b32 	%r9, %r2, 8;
	sub.s32 	%r10, %r9, %r1;
	add.s32 	%r11, %r10, 255;
	setp.ge.s32 	%p3, %r11, %r5;
	@%p3 bra 	$L__BB1_5;
	sub.s32 	%r14, %r8, %r7;
	ld.shared.f32 	%f3, [%r14+1020];
	mul.wide.s32 	%rd9, %r3, 4;
	add.s64 	%rd10, %rd1, %rd9;
	st.global.f32 	[%rd10], %f3;
	bra.uni 	$L__BB1_6;
$L__BB1_5:
	ld.shared.f32 	%f2, [%r4];
	mul.wide.s32 	%rd7, %r3, 4;
	add.s64 	%rd8, %rd1, %rd7;
	st.global.f32 	[%rd8], %f2;
$L__BB1_6:
	ret;

}
	// .globl	_Z10sharedSwapPfS_i
.visible .entry _Z10sharedSwapPfS_i(
	.param .u64 .ptr .align 1 _Z10sharedSwapPfS_i_param_0,
	.param .u64 .ptr .align 1 _Z10sharedSwapPfS_i_param_1,
	.param .u32 _Z10sharedSwapPfS_i_param_2
)
{
	.reg .pred 	%p<6>;
	.reg .b32 	%r<16>;
	.reg .b32 	%f<5>;
	.reg .b64 	%rd<13>;
	// demoted variable
	.shared .align 4 .b8 _ZZ10sharedSwapPfS_iE5sdata[1024];
	ld.param.u64 	%rd2, [_Z10sharedSwapPfS_i_param_0];
	ld.param.u64 	%rd3, [_Z10sharedSwapPfS_i_param_1];
	ld.param.u32 	%r7, [_Z10sharedSwapPfS_i_param_2];
	cvta.to.global.u64 	%rd1, %rd3;
	mov.u32 	%r1, %tid.x;
	mov.u32 	%r2, %ctaid.x;
	mov.u32 	%r8, %ntid.x;
	mad.lo.s32 	%r3, %r2, %r8, %r1;
	setp.ge.s32 	%p1, %r3, %r7;
	shl.b32 	%r9, %r1, 2;
	mov.u32 	%r10, _ZZ10sharedSwapPfS_iE5sdata;
	add.s32 	%r4, %r10, %r9;
	@%p1 bra 	$L__BB2_2;
	cvta.to.global.u64 	%rd4, %rd2;
	mul.wide.s32 	%rd5, %r3, 4;
	add.s64 	%rd6, %rd4, %rd5;
	ld.global.f32 	%f1, [%rd6];
	st.shared.f32 	[%r4], %f1;
$L__BB2_2:
	setp.ge.s32 	%p2, %r3, %r7;
	bar.sync 	0;
	@%p2 bra 	$L__BB2_8;
	and.b32  	%r11, %r1, 1;
	setp.eq.b32 	%p3, %r11, 1;
	selp.b32 	%r5, -1, 1, %p3;
	add.s32 	%r6, %r5, %r1;
	setp.gt.u32 	%p4, %r6, 255;
	@%p4 bra 	$L__BB2_7;
	shl.b32 	%r12, %r2, 8;
	add.s32 	%r13, %r12, %r6;
	setp.ge.s32 	%p5, %r13, %r7;
	@%p5 bra 	$L__BB2_6;
	shl.b32 	%r14, %r5, 2;
	add.s32 	%r15, %r4, %r14;
	ld.shared.f32 	%f4, [%r15];
	mul.wide.s32 	%rd11, %r3, 4;
	add.s64 	%rd12, %rd1, %rd11;
	st.global.f32 	[%rd12], %f4;
	bra.uni 	$L__BB2_8;
$L__BB2_6:
	ld.shared.f32 	%f3, [%r4];
	mul.wide.s32 	%rd9, %r3, 4;
	add.s64 	%rd10, %rd1, %rd9;
	st.global.f32 	[%rd10], %f3;
	bra.uni 	$L__BB2_8;
$L__BB2_7:
	ld.shared.f32 	%f2, [%r4];
	mul.wide.s32 	%rd7, %r3, 4;
	add.s64 	%rd8, %rd1, %rd7;
	st.global.f32 	[%rd8], %f2;
$L__BB2_8:
	ret;

}
	// .globl	_Z16multiStageSharedPfS_if
.visible .entry _Z16multiStageSharedPfS_if(
	.param .u64 .ptr .align 1 _Z16multiStageSharedPfS_if_param_0,
	.param .u64 .ptr .align 1 _Z16multiStageSharedPfS_if_param_1,
	.param .u32 _Z16multiStageSharedPfS_if_param_2,
	.param .f32 _Z16multiStageSharedPfS_if_param_3
)
{
	.reg .pred 	%p<5>;
	.reg .b32 	%r<9>;
	.reg .b32 	%f<9>;
	.reg .b64 	%rd<9>;
	// demoted variable
	.shared .align 4 .b8 _ZZ16multiStageSharedPfS_ifE5sdata[1024];
	ld.param.u64 	%rd1, [_Z16multiStageSharedPfS_if_param_0];
	ld.param.u64 	%rd2, [_Z16multiStageSharedPfS_if_param_1];
	ld.param.u32 	%r4, [_Z16multiStageSharedPfS_if_param_2];
	ld.param.f32 	%f1, [_Z16multiStageSharedPfS_if_param_3];
	mov.u32 	%r1, %tid.x;
	mov.u32 	%r5, %ctaid.x;
	mov.u32 	%r6, %ntid.x;
	mad.lo.s32 	%r2, %r5, %r6, %r1;
	setp.ge.s32 	%p1, %r2, %r4;
	shl.b32 	%r7, %r1, 2;
	mov.u32 	%r8, _ZZ16multiStageSharedPfS_ifE5sdata;
	add.s32 	%r3, %r8, %r7;
	@%p1 bra 	$L__BB3_2;
	cvta.to.global.u64 	%rd3, %rd1;
	mul.wide.s32 	%rd4, %r2, 4;
	add.s64 	%rd5, %rd3, %rd4;
	ld.global.f32 	%f2, [%rd5];
	st.shared.f32 	[%r3], %f2;
$L__BB3_2:
	setp.ge.s32 	%p2, %r2, %r4;
	bar.sync 	0;
	@%p2 bra 	$L__BB3_4;
	ld.shared.f32 	%f3, [%r3];
	mul.f32 	%f4, %f1, %f3;
	st.shared.f32 	[%r3], %f4;
$L__BB3_4:
	setp.ge.s32 	%p3, %r2, %r4;
	bar.sync 	0;
	@%p3 bra 	$L__BB3_6;
	ld.shared.f32 	%f5, [%r3];
	cvt.rn.f32.u32 	%f6, %r1;
	add.f32 	%f7, %f5, %f6;
	st.shared.f32 	[%r3], %f7;
$L__BB3_6:
	setp.ge.s32 	%p4, %r2, %r4;
	bar.sync 	0;
	@%p4 bra 	$L__BB3_8;
	ld.shared.f32 	%f8, [%r3];
	cvta.to.global.u64 	%rd6, %rd2;
	mul.wide.s32 	%rd7, %r2, 4;
	add.s64 	%rd8, %rd6, %rd7;
	st.global.f32 	[%rd8], %f8;
$L__BB3_8:
	ret;

}


// ===== COMPILED SASS (sm_100) =====

	.target	sm_100

	.elftype	@"ET_EXEC"


//--------------------- .note.nv.tkinfo           --------------------------
	.section	.note.nv.tkinfo,"",@"SHT_NOTE"
	.sectionflags	@"SHF_NOTE_NV_TKINFO"
	.tkinfo
        /*0018*/ 	.word	0x00000002
        /*0030*/ 	.string	""
        /*0030*/ 	.string	"ptxas"
        /*0030*/ 	.string	"Cuda compilation tools, release 13.0, V13.0.88"
        /*0030*/ 	.string	"Build cuda_13.0.r13.0/compiler.36424714_0"
        /*0030*/ 	.string	"-arch sm_100 -m 64 "



//--------------------- .note.nv.cuinfo           --------------------------
	.section	.note.nv.cuinfo,"",@"SHT_NOTE"
	.sectionflags	@"SHF_NOTE_NV_CUINFO"
        /*0018*/ 	.short	0x0002
        /*001a*/ 	.short	0x0064
        /*001c*/ 	.short	0x0082
	.zero		2


//--------------------- .nv.info                  --------------------------
	.section	.nv.info,"",@"SHT_CUDA_INFO"
	.align	4


	//----- nvinfo : EIATTR_REGCOUNT
	.align		4
        /*0000*/ 	.byte	0x04, 0x2f
        /*0002*/ 	.short	(.L_1 - .L_0)
	.align		4
.L_0:
        /*0004*/ 	.word	index@(_Z15basicSharedLoadPfS_i)
        /*0008*/ 	.word	0x00000008


	//----- nvinfo : EIATTR_FRAME_SIZE
	.align		4
.L_1:
        /*000c*/ 	.byte	0x04, 0x11
        /*000e*/ 	.short	(.L_3 - .L_2)
	.align		4
.L_2:
        /*0010*/ 	.word	index@(_Z15basicSharedLoadPfS_i)
        /*0014*/ 	.word	0x00000000


	//----- nvinfo : EIATTR_REGCOUNT
	.align		4
.L_3:
        /*0018*/ 	.byte	0x04, 0x2f
        /*001a*/ 	.short	(.L_5 - .L_4)
	.align		4
.L_4:
        /*001c*/ 	.word	index@(_Z13sharedReversePfS_i)
        /*0020*/ 	.word	0x0000000c


	//----- nvinfo : EIATTR_FRAME_SIZE
	.align		4
.L_5:
        /*0024*/ 	.byte	0x04, 0x11
        /*0026*/ 	.short	(.L_7 - .L_6)
	.align		4
.L_6:
        /*0028*/ 	.word	index@(_Z13sharedReversePfS_i)
        /*002c*/ 	.word	0x00000000


	//----- nvinfo : EIATTR_REGCOUNT
	.align		4
.L_7:
        /*0030*/ 	.byte	0x04, 0x2f
        /*0032*/ 	.short	(.L_9 - .L_8)
	.align		4
.L_8:
        /*0034*/ 	.word	index@(_Z10sharedSwapPfS_i)
        /*0038*/ 	.word	0x0000000a


	//----- nvinfo : EIATTR_FRAME_SIZE
	.align		4
.L_9:
        /*003c*/ 	.byte	0x04, 0x11
        /*003e*/ 	.short	(.L_11 - .L_10)
	.align		4
.L_10:
        /*0040*/ 	.word	index@(_Z10sharedSwapPfS_i)
        /*0044*/ 	.word	0x00000000


	//----- nvinfo : EIATTR_REGCOUNT
	.align		4
.L_11:
        /*0048*/ 	.byte	0x04, 0x2f
        /*004a*/ 	.short	(.L_13 - .L_12)
	.align		4
.L_12:
        /*004c*/ 	.word	index@(_Z16multiStageSharedPfS_if)
        /*0050*/ 	.word	0x0000000c


	//----- nvinfo : EIATTR_FRAME_SIZE
	.align		4
.L_13:
        /*0054*/ 	.byte	0x04, 0x11
        /*0056*/ 	.short	(.L_15 - .L_14)
	.align		4
.L_14:
        /*0058*/ 	.word	index@(_Z16multiStageSharedPfS_if)
        /*005c*/ 	.word	0x00000000


	//----- nvinfo : EIATTR_MIN_STACK_SIZE
	.align		4
.L_15:
        /*0060*/ 	.byte	0x04, 0x12
        /*0062*/ 	.short	(.L_17 - .L_16)
	.align		4
.L_16:
        /*0064*/ 	.word	index@(_Z16multiStageSharedPfS_if)
        /*0068*/ 	.word	0x00000000


	//----- nvinfo : EIATTR_MIN_STACK_SIZE
	.align		4
.L_17:
        /*006c*/ 	.byte	0x04, 0x12
        /*006e*/ 	.short	(.L_19 - .L_18)
	.align		4
.L_18:
        /*0070*/ 	.word	index@(_Z10sharedSwapPfS_i)
        /*0074*/ 	.word	0x00000000


	//----- nvinfo : EIATTR_MIN_STACK_SIZE
	.align		4
.L_19:
        /*0078*/ 	.byte	0x04, 0x12
        /*007a*/ 	.short	(.L_21 - .L_20)
	.align		4
.L_20:
        /*007c*/ 	.word	index@(_Z13sharedReversePfS_i)
        /*0080*/ 	.word	0x00000000


	//----- nvinfo : EIATTR_MIN_STACK_SIZE
	.align		4
.L_21:
        /*0084*/ 	.byte	0x04, 0x12
        /*0086*/ 	.short	(.L_23 - .L_22)
	.align		4
.L_22:
        /*0088*/ 	.word	index@(_Z15basicSharedLoadPfS_i)
        /*008c*/ 	.word	0x00000000
.L_23:


//--------------------- .nv.compat                --------------------------
	.section	.nv.compat,"",@"SHT_CUDA_COMPAT_INFO"
	.align	4
        /*0000*/ 	.byte	0x02, 0x09, 0x00, 0x00, 0x02, 0x02, 0x01, 0x00, 0x02, 0x05, 0x05, 0x00, 0x03, 0x07, 0x01, 0x01
        /*0010*/ 	.byte	0x02, 0x03, 0x00, 0x00, 0x02, 0x06, 0x01, 0x00, 0x04, 0x0b, 0x08, 0x00, 0x09, 0x00, 0x00, 0x00
        /*0020*/ 	.byte	0x00, 0x00, 0x00, 0x00


//--------------------- .nv.info._Z16multiStageSharedPfS_if --------------------------
	.section	.nv.info._Z16multiStageSharedPfS_if,"",@"SHT_CUDA_INFO"
	.sectionflags	@""
	.align	4


	//----- nvinfo : EIATTR_CUDA_API_VERSION
	.align		4
        /*0000*/ 	.byte	0x04, 0x37
        /*0002*/ 	.short	(.L_25 - .L_24)
.L_24:
        /*0004*/ 	.word	0x00000082


	//----- nvinfo : EIATTR_KPARAM_INFO
	.align		4
.L_25:
        /*0008*/ 	.byte	0x04, 0x17
        /*000a*/ 	.short	(.L_27 - .L_26)
.L_26:
        /*000c*/ 	.word	0x00000000
        /*0010*/ 	.short	0x0003
        /*0012*/ 	.short	0x0014
        /*0014*/ 	.byte	0x00, 0xf0, 0x11, 0x00


	//----- nvinfo : EIATTR_KPARAM_INFO
	.align		4
.L_27:
        /*0018*/ 	.byte	0x04, 0x17
        /*001a*/ 	.short	(.L_29 - .L_28)
.L_28:
        /*001c*/ 	.word	0x00000000
        /*0020*/ 	.short	0x0002
        /*0022*/ 	.short	0x0010
        /*0024*/ 	.byte	0x00, 0xf0, 0x11, 0x00


	//----- nvinfo : EIATTR_KPARAM_INFO
	.align		4
.L_29:
        /*0028*/ 	.byte	0x04, 0x17
        /*002a*/ 	.short	(.L_31 - .L_30)
.L_30:
        /*002c*/ 	.word	0x00000000
        /*0030*/ 	.short	0x0001
        /*0032*/ 	.short	0x0008
        /*0034*/ 	.byte	0x00, 0xf5, 0x21, 0x00


	//----- nvinfo : EIATTR_KPARAM_INFO
	.align		4
.L_31:
        /*0038*/ 	.byte	0x04, 0x17
        /*003a*/ 	.short	(.L_33 - .L_32)
.L_32:
        /*003c*/ 	.word	0x00000000
        /*0040*/ 	.short	0x0000
        /*0042*/ 	.short	0x0000
        /*0044*/ 	.byte	0x00, 0xf5, 0x21, 0x00


	//----- nvinfo : EIATTR_SPARSE_MMA_MASK
	.align		4
.L_33:
        /*0048*/ 	.byte	0x03, 0x50
        /*004a*/ 	.short	0x0000


	//----- nvinfo : EIATTR_MAXREG_COUNT
	.align		4
        /*004c*/ 	.byte	0x03, 0x1b
        /*004e*/ 	.short	0x00ff


	//----- nvinfo : EIATTR_NUM_BARRIERS
	.align		4
        /*0050*/ 	.byte	0x02, 0x4c
        /*0052*/ 	.byte	0x01
	.zero		1


	//----- nvinfo : EIATTR_MERCURY_ISA_VERSION
	.align		4
        /*0054*/ 	.byte	0x03, 0x5f
        /*0056*/ 	.short	0x0101


	//----- nvinfo : EIATTR_VRC_CTA_INIT_COUNT
	.align		4
        /*0058*/ 	.byte	0x02, 0x4a
	.zero		1
	.zero		1


	//----- nvinfo : EIATTR_EXIT_INSTR_OFFSETS
	.align		4
        /*005c*/ 	.byte	0x04, 0x1c
        /*005e*/ 	.short	(.L_35 - .L_34)


	//   ....[0]....
.L_34:
        /*0060*/ 	.word	0x000001b0


	//   ....[1]....
        /*0064*/ 	.word	0x00000200


	//----- nvinfo : EIATTR_CBANK_PARAM_SIZE
	.align		4
.L_35:
        /*0068*/ 	.byte	0x03, 0x19
        /*006a*/ 	.short	0x0018


	//----- nvinfo : EIATTR_PARAM_CBANK
	.align		4
        /*006c*/ 	.byte	0x04, 0x0a
        /*006e*/ 	.short	(.L_37 - .L_36)
	.align		4
.L_36:
        /*0070*/ 	.word	index@(.nv.constant0._Z16multiStageSharedPfS_if)
        /*0074*/ 	.short	0x0380
        /*0076*/ 	.short	0x0018


	//----- nvinfo : EIATTR_SW_WAR
	.align		4
.L_37:
        /*0078*/ 	.byte	0x04, 0x36
        /*007a*/ 	.short	(.L_39 - .L_38)
.L_38:
        /*007c*/ 	.word	0x00000008
.L_39:


//--------------------- .nv.info._Z10sharedSwapPfS_i --------------------------
	.section	.nv.info._Z10sharedSwapPfS_i,"",@"SHT_CUDA_INFO"
	.sectionflags	@""
	.align	4


	//----- nvinfo : EIATTR_CUDA_API_VERSION
	.align		4
        /*0000*/ 	.byte	0x04, 0x37
        /*0002*/ 	.short	(.L_41 - .L_40)
.L_40:
        /*0004*/ 	.word	0x00000082


	//----- nvinfo : EIATTR_KPARAM_INFO
	.align		4
.L_41:
        /*0008*/ 	.byte	0x04, 0x17
        /*000a*/ 	.short	(.L_43 - .L_42)
.L_42:
        /*000c*/ 	.word	0x00000000
        /*0010*/ 	.short	0x0002
        /*0012*/ 	.short	0x0010
        /*0014*/ 	.byte	0x00, 0xf0, 0x11, 0x00


	//----- nvinfo : EIATTR_KPARAM_INFO
	.align		4
.L_43:
        /*0018*/ 	.byte	0x04, 0x17
        /*001a*/ 	.short	(.L_45 - .L_44)
.L_44:
        /*001c*/ 	.word	0x00000000
        /*0020*/ 	.short	0x0001
        /*0022*/ 	.short	0x0008
        /*0024*/ 	.byte	0x00, 0xf5, 0x21, 0x00


	//----- nvinfo : EIATTR_KPARAM_INFO
	.align		4
.L_45:
        /*0028*/ 	.byte	0x04, 0x17
        /*002a*/ 	.short	(.L_47 - .L_46)
.L_46:
        /*002c*/ 	.word	0x00000000
        /*0030*/ 	.short	0x0000
        /*0032*/ 	.short	0x0000
        /*0034*/ 	.byte	0x00, 0xf5, 0x21, 0x00


	//----- nvinfo : EIATTR_SPARSE_MMA_MASK
	.align		4
.L_47:
        /*0038*/ 	.byte	0x03, 0x50
        /*003a*/ 	.short	0x0000


	//----- nvinfo : EIATTR_MAXREG_COUNT
	.align		4
        /*003c*/ 	.byte	0x03, 0x1b
        /*003e*/ 	.short	0x00ff


	//----- nvinfo : EIATTR_NUM_BARRIERS
	.align		4
        /*0040*/ 	.byte	0x02, 0x4c
        /*0042*/ 	.byte	0x01
	.zero		1


	//----- nvinfo : EIATTR_MERCURY_ISA_VERSION
	.align		4
        /*0044*/ 	.byte	0x03, 0x5f
        /*0046*/ 	.short	0x0101


	//----- nvinfo : EIATTR_VRC_CTA_INIT_COUNT
	.align		4
        /*0048*/ 	.byte	0x02, 0x4a
	.zero		1
	.zero		1


	//----- nvinfo : EIATTR_EXIT_INSTR_OFFSETS
	.align		4
        /*004c*/ 	.byte	0x04, 0x1c
        /*004e*/ 	.short	(.L_49 - .L_48)


	//   ....[0]....
.L_48:
        /*0050*/ 	.word	0x00000110


	//   ....[1]....
        /*0054*/ 	.word	0x00000240


	//   ....[2]....
        /*0058*/ 	.word	0x00000290


	//   ....[3]....
        /*005c*/ 	.word	0x000002e0


	//----- nvinfo : EIATTR_CRS_STACK_SIZE
	.align		4
.L_49:
        /*0060*/ 	.byte	0x04, 0x1e
        /*0062*/ 	.short	(.L_51 - .L_50)
.L_50:
        /*0064*/ 	.word	0x00000000


	//----- nvinfo : EIATTR_CBANK_PARAM_SIZE
	.align		4
.L_51:
        /*0068*/ 	.byte	0x03, 0x19
        /*006a*/ 	.short	0x0014


	//----- nvinfo : EIATTR_PARAM_CBANK
	.align		4
        /*006c*/ 	.byte	0x04, 0x0a
        /*006e*/ 	.short	(.L_53 - .L_52)
	.align		4
.L_52:
        /*0070*/ 	.word	index@(.nv.constant0._Z10sharedSwapPfS_i)
        /*0074*/ 	.short	0x0380
        /*0076*/ 	.short	0x0014


	//----- nvinfo : EIATTR_SW_WAR
	.align		4
.L_53:
        /*0078*/ 	.byte	0x04, 0x36
        /*007a*/ 	.short	(.L_55 - .L_54)
.L_54:
        /*007c*/ 	.word	0x00000008
.L_55:


//--------------------- .nv.info._Z13sharedReversePfS_i --------------------------
	.section	.nv.info._Z13sharedReversePfS_i,"",@"SHT_CUDA_INFO"
	.sectionflags	@""
	.align	4


	//----- nvinfo : EIATTR_CUDA_API_VERSION
	.align		4
        /*0000*/ 	.byte	0x04, 0x37
        /*0002*/ 	.short	(.L_57 - .L_56)
.L_56:
        /*0004*/ 	.word	0x00000082


	//----- nvinfo : EIATTR_KPARAM_INFO
	.align		4
.L_57:
        /*0008*/ 	.byte	0x04, 0x17
        /*000a*/ 	.short	(.L_59 - .L_58)
.L_58:
        /*000c*/ 	.word	0x00000000
        /*0010*/ 	.short	0x0002
        /*0012*/ 	.short	0x0010
        /*0014*/ 	.byte	0x00, 0xf0, 0x11, 0x00


	//----- nvinfo : EIATTR_KPARAM_INFO
	.align		4
.L_59:
        /*0018*/ 	.byte	0x04, 0x17
        /*001a*/ 	.short	(.L_61 - .L_60)
.L_60:
        /*001c*/ 	.word	0x00000000
        /*0020*/ 	.short	0x0001
        /*0022*/ 	.short	0x0008
        /*0024*/ 	.byte	0x00, 0xf5, 0x21, 0x00


	//----- nvinfo : EIATTR_KPARAM_INFO
	.align		4
.L_61:
        /*0028*/ 	.byte	0x04, 0x17
        /*002a*/ 	.short	(.L_63 - .L_62)
.L_62:
        /*002c*/ 	.word	0x00000000
        /*0030*/ 	.short	0x0000
        /*0032*/ 	.short	0x0000
        /*0034*/ 	.byte	0x00, 0xf5, 0x21, 0x00


	//----- nvinfo : EIATTR_SPARSE_MMA_MASK
	.align		4
.L_63:
        /*0038*/ 	.byte	0x03, 0x50
        /*003a*/ 	.short	0x0000


	//----- nvinfo : EIATTR_MAXREG_COUNT
	.align		4
        /*003c*/ 	.byte	0x03, 0x1b
        /*003e*/ 	.short	0x00ff


	//----- nvinfo : EIATTR_NUM_BARRIERS
	.align		4
        /*0040*/ 	.byte	0x02, 0x4c
        /*0042*/ 	.byte	0x01
	.zero		1


	//----- nvinfo : EIATTR_MERCURY_ISA_VERSION
	.align		4
        /*0044*/ 	.byte	0x03, 0x5f
        /*0046*/ 	.short	0x0101


	//----- nvinfo : EIATTR_VRC_CTA_INIT_COUNT
	.align		4
        /*0048*/ 	.byte	0x02, 0x4a
	.zero		1
	.zero		1


	//----- nvinfo : EIATTR_EXIT_INSTR_OFFSETS
	.align		4
        /*004c*/ 	.byte	0x04, 0x1c
        /*004e*/ 	.short	(.L_65 - .L_64)


	//   ....[0]....
.L_64:
        /*0050*/ 	.word	0x00000110


	//   ....[1]....
        /*0054*/ 	.word	0x000001a0


	//   ....[2]....
        /*0058*/ 	.word	0x000001f0


	//----- nvinfo : EIATTR_CBANK_PARAM_SIZE
	.align		4
.L_65:
        /*005c*/ 	.byte	0x03, 0x19
        /*005e*/ 	.short	0x0014


	//----- nvinfo : EIATTR_PARAM_CBANK
	.align		4
        /*0060*/ 	.byte	0x04, 0x0a
        /*0062*/ 	.short	(.L_67 - .L_66)
	.align		4
.L_66:
        /*0064*/ 	.word	index@(.nv.constant0._Z13sharedReversePfS_i)
        /*0068*/ 	.short	0x0380
        /*006a*/ 	.short	0x0014


	//----- nvinfo : EIATTR_SW_WAR
	.align		4
.L_67:
        /*006c*/ 	.byte	0x04, 0x36
        /*006e*/ 	.short	(.L_69 - .L_68)
.L_68:
        /*0070*/ 	.word	0x00000008
.L_69:


//--------------------- .nv.info._Z15basicSharedLoadPfS_i --------------------------
	.section	.nv.info._Z15basicSharedLoadPfS_i,"",@"SHT_CUDA_INFO"
	.sectionflags	@""
	.align	4


	//----- nvinfo : EIATTR_CUDA_API_VERSION
	.align		4
        /*0000*/ 	.byte	0x04, 0x37
        /*0002*/ 	.short	(.L_71 - .L_70)
.L_70:
        /*0004*/ 	.word	0x00000082


	//----- nvinfo : EIATTR_KPARAM_INFO
	.align		4
.L_71:
        /*0008*/ 	.byte	0x04, 0x17
        /*000a*/ 	.short	(.L_73 - .L_72)
.L_72:
        /*000c*/ 	.word	0x00000000
        /*0010*/ 	.short	0x0002
        /*0012*/ 	.short	0x0010
        /*0014*/ 	.byte	0x00, 0xf0, 0x11, 0x00


	//----- nvinfo : EIATTR_KPARAM_INFO
	.align		4
.L_73:
        /*0018*/ 	.byte	0x04, 0x17
        /*001a*/ 	.short	(.L_75 - .L_74)
.L_74:
        /*001c*/ 	.word	0x00000000
        /*0020*/ 	.short	0x0001
        /*0022*/ 	.short	0x0008
        /*0024*/ 	.byte	0x00, 0xf5, 0x21, 0x00


	//----- nvinfo : EIATTR_KPARAM_INFO
	.align		4
.L_75:
        /*0028*/ 	.byte	0x04, 0x17
        /*002a*/ 	.short	(.L_77 - .L_76)
.L_76:
        /*002c*/ 	.word	0x00000000
        /*0030*/ 	.short	0x0000
        /*0032*/ 	.short	0x0000
        /*0034*/ 	.byte	0x00, 0xf5, 0x21, 0x00


	//----- nvinfo : EIATTR_SPARSE_MMA_MASK
	.align		4
.L_77:
        /*0038*/ 	.byte	0x03, 0x50
        /*003a*/ 	.short	0x0000


	//----- nvinfo : EIATTR_MAXREG_COUNT
	.align		4
        /*003c*/ 	.byte	0x03, 0x1b
        /*003e*/ 	.short	0x00ff


	//----- nvinfo : EIATTR_NUM_BARRIERS
	.align		4
        /*0040*/ 	.byte	0x02, 0x4c
        /*0042*/ 	.byte	0x01
	.zero		1


	//----- nvinfo : EIATTR_MERCURY_ISA_VERSION
	.align		4
        /*0044*/ 	.byte	0x03, 0x5f
        /*0046*/ 	.short	0x0101


	//----- nvinfo : EIATTR_VRC_CTA_INIT_COUNT
	.align		4
        /*0048*/ 	.byte	0x02, 0x4a
	.zero		1
	.zero		1


	//----- nvinfo : EIATTR_EXIT_INSTR_OFFSETS
	.align		4
        /*004c*/ 	.byte	0x04, 0x1c
        /*004e*/ 	.short	(.L_79 - .L_78)


	//   ....[0]....
.L_78:
        /*0050*/ 	.word	0x00000120


	//   ....[1]....
        /*0054*/ 	.word	0x00000180


	//----- nvinfo : EIATTR_CBANK_PARAM_SIZE
	.align		4
.L_79:
        /*0058*/ 	.byte	0x03, 0x19
        /*005a*/ 	.short	0x0014


	//----- nvinfo : EIATTR_PARAM_CBANK
	.align		4
        /*005c*/ 	.byte	0x04, 0x0a
        /*005e*/ 	.short	(.L_81 - .L_80)
	.align		4
.L_80:
        /*0060*/ 	.word	index@(.nv.constant0._Z15basicSharedLoadPfS_i)
        /*0064*/ 	.short	0x0380
        /*0066*/ 	.short	0x0014


	//----- nvinfo : EIATTR_SW_WAR
	.align		4
.L_81:
        /*0068*/ 	.byte	0x04, 0x36
        /*006a*/ 	.short	(.L_83 - .L_82)
.L_82:
        /*006c*/ 	.word	0x00000008
.L_83:


//--------------------- .nv.callgraph             --------------------------
	.section	.nv.callgraph,"",@"SHT_CUDA_CALLGRAPH"
	.align	4
	.sectionentsize	8
	.align		4
        /*0000*/ 	.word	0x00000000
	.align		4
        /*0004*/ 	.word	0xffffffff
	.align		4
        /*0008*/ 	.word	0x00000000
	.align		4
        /*000c*/ 	.word	0xfffffffe
	.align		4
        /*0010*/ 	.word	0x00000000
	.align		4
        /*0014*/ 	.word	0xfffffffd
	.align		4
        /*0018*/ 	.word	0x00000000
	.align		4
        /*001c*/ 	.word	0xfffffffc


//--------------------- .text._Z16multiStageSharedPfS_if --------------------------
	.section	.text._Z16multiStageSharedPfS_if,"ax",@progbits
	.align	128
        .global         _Z16multiStageSharedPfS_if
        .type           _Z16multiStageSharedPfS_if,@function
        .size           _Z16multiStageSharedPfS_if,(.L_x_5 - _Z16multiStageSharedPfS_if)
        .other          _Z16multiStageSharedPfS_if,@"STO_CUDA_ENTRY STV_DEFAULT"
_Z16multiStageSharedPfS_if:
.text._Z16multiStageSharedPfS_if:
[----:B------:R-:W-:Y:S01]  /*0000*/  LDC R1, c[0x0][0x37c] ;  /* 0x0000df00ff017b82 */ /* 0x000fe20000000800 */
[----:B------:R-:W0:Y:S07]  /*0010*/  S2R R9, SR_TID.X ;  /* 0x0000000000097919 */ /* 0x000e2e0000002100 */
[----:B------:R-:W0:Y:S01]  /*0020*/  S2UR UR4, SR_CTAID.X ;  /* 0x00000000000479c3 */ /* 0x000e220000002500 */
[----:B------:R-:W1:Y:S01]  /*0030*/  LDCU UR5, c[0x0][0x390] ;  /* 0x00007200ff0577ac */ /* 0x000e620008000800 */
[----:B------:R-:W2:Y:S06]  /*0040*/  LDCU.64 UR6, c[0x0][0x358] ;  /* 0x00006b00ff0677ac */ /* 0x000eac0008000a00 */
[----:B------:R-:W0:Y:S02]  /*0050*/  LDC R0, c[0x0][0x360] ;  /* 0x0000d800ff007b82 */ /* 0x000e240000000800 */
[----:B0-----:R-:W-:-:S05]  /*0060*/  IMAD R5, R0, UR4, R9 ;  /* 0x0000000400057c24 */ /* 0x001fca000f8e0209 */
[----:B-1----:R-:W-:-:S13]  /*0070*/  ISETP.GE.AND P0, PT, R5, UR5, PT ;  /* 0x0000000505007c0c */ /* 0x002fda000bf06270 */
[----:B------:R-:W0:Y:S08]  /*0080*/  @!P0 LDC.64 R2, c[0x0][0x380] ;  /* 0x0000e000ff028b82 */ /* 0x000e300000000a00 */
[----:B------:R-:W1:Y:S01]  /*0090*/  S2UR UR5, SR_CgaCtaId ;  /* 0x00000000000579c3 */ /* 0x000e620000008800 */
[----:B------:R-:W-:-:S07]  /*00a0*/  UMOV UR4, 0x400 ;  /* 0x0000040000047882 */ /* 0x000fce0000000000 */
[----:B------:R-:W3:Y:S01]  /*00b0*/  @!P0 LDC R7, c[0x0][0x394] ;  /* 0x0000e500ff078b82 */ /* 0x000ee20000000800 */
[----:B0-----:R-:W-:-:S06]  /*00c0*/  @!P0 IMAD.WIDE R2, R5, 0x4, R2 ;  /* 0x0000000405028825 */ /* 0x001fcc00078e0202 */
[----:B--2---:R-:W2:Y:S01]  /*00d0*/  @!P0 LDG.E R3, desc[UR6][R2.64] ;  /* 0x0000000602038981 */ /* 0x004ea2000c1e1900 */
[----:B-1----:R-:W-:-:S06]  /*00e0*/  ULEA UR4, UR5, UR4, 0x18 ;  /* 0x0000000405047291 */ /* 0x002fcc000f8ec0ff */
[----:B------:R-:W-:Y:S02]  /*00f0*/  LEA R0, R9, UR4, 0x2 ;  /* 0x0000000409007c11 */ /* 0x000fe4000f8e10ff */
[----:B------:R-:W-:-:S03]  /*0100*/  @!P0 I2FP.F32.U32 R9, R9 ;  /* 0x0000000900098245 */ /* 0x000fc60000201000 */
[----:B--2---:R-:W-:Y:S01]  /*0110*/  @!P0 STS [R0], R3 ;  /* 0x0000000300008388 */ /* 0x004fe20000000800 */
[----:B------:R-:W-:Y:S06]  /*0120*/  BAR.SYNC.DEFER_BLOCKING 0x0 ;  /* 0x0000000000007b1d */ /* 0x000fec0000010000 */
[----:B------:R-:W3:Y:S02]  /*0130*/  @!P0 LDS R4, [R0] ;  /* 0x0000000000048984 */ /* 0x000ee40000000800 */
[----:B---3--:R-:W-:-:S05]  /*0140*/  @!P0 FMUL R7, R4, R7 ;  /* 0x0000000704078220 */ /* 0x008fca0000400000 */
[----:B------:R-:W-:Y:S01]  /*0150*/  @!P0 STS [R0], R7 ;  /* 0x0000000700008388 */ /* 0x000fe20000000800 */
[----:B------:R-:W-:Y:S06]  /*0160*/  BAR.SYNC.DEFER_BLOCKING 0x0 ;  /* 0x0000000000007b1d */ /* 0x000fec0000010000 */
[----:B------:R-:W0:Y:S02]  /*0170*/  @!P0 LDS R2, [R0] ;  /* 0x0000000000028984 */ /* 0x000e240000000800 */
[----:B0-----:R-:W-:-:S05]  /*0180*/  @!P0 FADD R9, R2, R9 ;  /* 0x0000000902098221 */ /* 0x001fca0000000000 */
[----:B------:R0:W-:Y:S01]  /*0190*/  @!P0 STS [R0], R9 ;  /* 0x0000000900008388 */ /* 0x0001e20000000800 */
[----:B------:R-:W-:Y:S06]  /*01a0*/  BAR.SYNC.DEFER_BLOCKING 0x0 ;  /* 0x0000000000007b1d */ /* 0x000fec0000010000 */
[----:B------:R-:W-:Y:S05]  /*01b0*/  @P0 EXIT ;  /* 0x000000000000094d */ /* 0x000fea0003800000 */
[----:B------:R-:W1:Y:S01]  /*01c0*/  LDS R7, [R0] ;  /* 0x0000000000077984 */ /* 0x000e620000000800 */
[----:B------:R-:W2:Y:S02]  /*01d0*/  LDC.64 R2, c[0x0][0x388] ;  /* 0x0000e200ff027b82 */ /* 0x000ea40000000a00 */
[----:B--2---:R-:W-:-:S05]  /*01e0*/  IMAD.WIDE R2, R5, 0x4, R2 ;  /* 0x0000000405027825 */ /* 0x004fca00078e0202 */
[----:B-1----:R-:W-:Y:S01]  /*01f0*/  STG.E desc[UR6][R2.64], R7 ;  /* 0x0000000702007986 */ /* 0x002fe2000c101906 */
[----:B------:R-:W-:Y:S05]  /*0200*/  EXIT ;  /* 0x000000000000794d */ /* 0x000fea0003800000 */
.L_x_0:
[----:B------:R-:W-:-:S00]  /*0210*/  BRA `(.L_x_0) ;  /* 0xfffffffc00fc7947 */ /* 0x000fc0000383ffff */
[----:B------:R-:W-:-:S00]  /*0220*/  NOP ;  /* 0x0000000000007918 */ /* 0x000fc00000000000 */
        /* <DEDUP_REMOVED lines=13> */
.L_x_5:


//--------------------- .text._Z10sharedSwapPfS_i --------------------------
	.section	.text._Z10sharedSwapPfS_i,"ax",@progbits
	.align	128
        .global         _Z10sharedSwapPfS_i
        .type           _Z10sharedSwapPfS_i,@function
        .size           _Z10sharedSwapPfS_i,(.L_x_6 - _Z10sharedSwapPfS_i)
        .other          _Z10sharedSwapPfS_i,@"STO_CUDA_ENTRY STV_DEFAULT"
_Z10sharedSwapPfS_i:
.text._Z10sharedSwapPfS_i:
[----:B------:R-:W-:Y:S01]  /*0000*/  LDC R1, c[0x0][0x37c] ;  /* 0x0000df00ff017b82 */ /* 0x000fe20000000800 */
[----:B------:R-:W0:Y:S01]  /*0010*/  S2R R7, SR_TID.X ;  /* 0x0000000000077919 */ /* 0x000e220000002100 */
[----:B------:R-:W0:Y:S01]  /*0020*/  LDCU UR4, c[0x0][0x360] ;  /* 0x00006c00ff0477ac */ /* 0x000e220008000800 */
[----:B------:R-:W0:Y:S01]  /*0030*/  S2R R4, SR_CTAID.X ;  /* 0x0000000000047919 */ /* 0x000e220000002500 */
[----:B------:R-:W1:Y:S01]  /*0040*/  LDCU UR8, c[0x0][0x390] ;  /* 0x00007200ff0877ac */ /* 0x000e620008000800 */
[----:B------:R-:W2:Y:S01]  /*0050*/  LDCU.64 UR6, c[0x0][0x358] ;  /* 0x00006b00ff0677ac */ /* 0x000ea20008000a00 */
[----:B0-----:R-:W-:-:S05]  /*0060*/  IMAD R5, R4, UR4, R7 ;  /* 0x0000000404057c24 */ /* 0x001fca000f8e0207 */
[----:B-1----:R-:W-:-:S13]  /*0070*/  ISETP.GE.AND P0, PT, R5, UR8, PT ;  /* 0x0000000805007c0c */ /* 0x002fda000bf06270 */
[----:B------:R-:W0:Y:S02]  /*0080*/  @!P0 LDC.64 R2, c[0x0][0x380] ;  /* 0x0000e000ff028b82 */ /* 0x000e240000000a00 */
[----:B0-----:R-:W-:-:S06]  /*0090*/  @!P0 IMAD.WIDE R2, R5, 0x4, R2 ;  /* 0x0000000405028825 */ /* 0x001fcc00078e0202 */
[----:B--2---:R-:W2:Y:S01]  /*00a0*/  @!P0 LDG.E R3, desc[UR6][R2.64] ;  /* 0x0000000602038981 */ /* 0x004ea2000c1e1900 */
[----:B------:R-:W0:Y:S01]  /*00b0*/  S2UR UR5, SR_CgaCtaId ;  /* 0x00000000000579c3 */ /* 0x000e220000008800 */
[----:B------:R-:W-:Y:S02]  /*00c0*/  UMOV UR4, 0x400 ;  /* 0x0000040000047882 */ /* 0x000fe40000000000 */
[----:B0-----:R-:W-:-:S06]  /*00d0*/  ULEA UR4, UR5, UR4, 0x18 ;  /* 0x0000000405047291 */ /* 0x001fcc000f8ec0ff */
[----:B------:R-:W-:-:S05]  /*00e0*/  LEA R0, R7, UR4, 0x2 ;  /* 0x0000000407007c11 */ /* 0x000fca000f8e10ff */
[----:B--2---:R0:W-:Y:S01]  /*00f0*/  @!P0 STS [R0], R3 ;  /* 0x0000000300008388 */ /* 0x0041e20000000800 */
[----:B------:R-:W-:Y:S06]  /*0100*/  BAR.SYNC.DEFER_BLOCKING 0x0 ;  /* 0x0000000000007b1d */ /* 0x000fec0000010000 */
[----:B------:R-:W-:Y:S05]  /*0110*/  @P0 EXIT ;  /* 0x000000000000094d */ /* 0x000fea0003800000 */
[----:B0-----:R-:W-:Y:S01]  /*0120*/  LOP3.LUT R3, R7, 0x1, RZ, 0xc0, !PT ;  /* 0x0000000107037812 */ /* 0x001fe200078ec0ff */
[----:B------:R-:W-:-:S03]  /*0130*/  IMAD.MOV.U32 R2, RZ, RZ, -0x1 ;  /* 0xffffffffff027424 */ /* 0x000fc600078e00ff */
[----:B------:R-:W-:-:S04]  /*0140*/  ISETP.NE.U32.AND P0, PT, R3, 0x1, PT ;  /* 0x000000010300780c */ /* 0x000fc80003f05070 */
[----:B------:R-:W-:-:S05]  /*0150*/  SEL R2, R2, 0x1, !P0 ;  /* 0x0000000102027807 */ /* 0x000fca0004000000 */
[----:B------:R-:W-:-:S05]  /*0160*/  IMAD.IADD R2, R2, 0x1, R7 ;  /* 0x0000000102027824 */ /* 0x000fca00078e0207 */
[----:B------:R-:W-:-:S13]  /*0170*/  ISETP.GT.U32.AND P1, PT, R2, 0xff, PT ;  /* 0x000000ff0200780c */ /* 0x000fda0003f24070 */
[----:B------:R-:W-:Y:S05]  /*0180*/  @P1 BRA `(.L_x_1) ;  /* 0x0000000000441947 */ /* 0x000fea0003800000 */
[----:B------:R-:W-:Y:S01]  /*0190*/  IMAD R2, R4, 0x100, R2 ;  /* 0x0000010004027824 */ /* 0x000fe200078e0202 */
[----:B------:R-:W-:-:S04]  /*01a0*/  PLOP3.LUT P2, PT, PT, PT, PT, 0x8, 0x80 ;  /* 0x000000000080781c */ /* 0x000fc80003f4e170 */
[----:B------:R-:W-:-:S13]  /*01b0*/  ISETP.GE.AND P1, PT, R2, UR8, PT ;  /* 0x0000000802007c0c */ /* 0x000fda000bf26270 */
[----:B------:R-:W-:Y:S02]  /*01c0*/  @!P1 PLOP3.LUT P2, PT, P0, PT, PT, 0x80, 0x8 ;  /* 0x000000000008981c */ /* 0x000fe4000074f070 */
[----:B------:R-:W-:-:S11]  /*01d0*/  @!P1 IADD3 R2, PT, PT, R0, -0x4, RZ ;  /* 0xfffffffc00029810 */ /* 0x000fd60007ffe0ff */
[----:B------:R-:W-:-:S05]  /*01e0*/  @P2 VIADD R2, R0, 0x4 ;  /* 0x0000000400022836 */ /* 0x000fca0000000000 */
[----:B------:R-:W-:Y:S02]  /*01f0*/  @!P1 MOV R7, R2 ;  /* 0x0000000200079202 */ /* 0x000fe40000000f00 */
[----:B------:R-:W0:Y:S04]  /*0200*/  @!P1 LDC.64 R2, c[0x0][0x388] ;  /* 0x0000e200ff029b82 */ /* 0x000e280000000a00 */
[----:B------:R-:W1:Y:S01]  /*0210*/  @!P1 LDS R7, [R7] ;  /* 0x0000000007079984 */ /* 0x000e620000000800 */
[----:B0-----:R-:W-:-:S05]  /*0220*/  @!P1 IMAD.WIDE R2, R5, 0x4, R2 ;  /* 0x0000000405029825 */ /* 0x001fca00078e0202 */
[----:B-1----:R0:W-:Y:S01]  /*0230*/  @!P1 STG.E desc[UR6][R2.64], R7 ;  /* 0x0000000702009986 */ /* 0x0021e2000c101906 */
[----:B------:R-:W-:Y:S05]  /*0240*/  @!P1 EXIT ;  /* 0x000000000000994d */ /* 0x000fea0003800000 */
[----:B0-----:R-:W0:Y:S01]  /*0250*/  LDS R7, [R0] ;  /* 0x0000000000077984 */ /* 0x001e220000000800 */
[----:B------:R-:W1:Y:S02]  /*0260*/  LDC.64 R2, c[0x0][0x388] ;  /* 0x0000e200ff027b82 */ /* 0x000e640000000a00 */
[----:B-1----:R-:W-:-:S05]  /*0270*/  IMAD.WIDE R2, R5, 0x4, R2 ;  /* 0x0000000405027825 */ /* 0x002fca00078e0202 */
[----:B0-----:R-:W-:Y:S01]  /*0280*/  STG.E desc[UR6][R2.64], R7 ;  /* 0x0000000702007986 */ /* 0x001fe2000c101906 */
[----:B------:R-:W-:Y:S05]  /*0290*/  EXIT ;  /* 0x000000000000794d */ /* 0x000fea0003800000 */
.L_x_1:
[----:B------:R-:W0:Y:S01]  /*02a0*/  LDS R7, [R0] ;  /* 0x0000000000077984 */ /* 0x000e220000000800 */
[----:B------:R-:W1:Y:S02]  /*02b0*/  LDC.64 R2, c[0x0][0x388] ;  /* 0x0000e200ff027b82 */ /* 0x000e640000000a00 */
[----:B-1----:R-:W-:-:S05]  /*02c0*/  IMAD.WIDE R2, R5, 0x4, R2 ;  /* 0x0000000405027825 */ /* 0x002fca00078e0202 */
[----:B0-----:R-:W-:Y:S01]  /*02d0*/  STG.E desc[UR6][R2.64], R7 ;  /* 0x0000000702007986 */ /* 0x001fe2000c101906 */
[----:B------:R-:W-:Y:S05]  /*02e0*/  EXIT ;  /* 0x000000000000794d */ /* 0x000fea0003800000 */
.L_x_2:
        /* <DEDUP_REMOVED lines=9> */
.L_x_6:


//--------------------- .text._Z13sharedReversePfS_i --------------------------
	.section	.text._Z13sharedReversePfS_i,"ax",@progbits
	.align	128
        .global         _Z13sharedReversePfS_i
        .type           _Z13sharedReversePfS_i,@function
        .size           _Z13sharedReversePfS_i,(.L_x_7 - _Z13sharedReversePfS_i)
        .other          _Z13sharedReversePfS_i,@"STO_CUDA_ENTRY STV_DEFAULT"
_Z13sharedReversePfS_i:
.text._Z13sharedReversePfS_i:
[----:B------:R-:W-:Y:S01]  /*0000*/  LDC R1, c[0x0][0x37c] ;  /* 0x0000df00ff017b82 */ /* 0x000fe20000000800 */
[----:B------:R-:W0:Y:S01]  /*0010*/  S2R R9, SR_TID.X ;  /* 0x0000000000097919 */ /* 0x000e220000002100 */
[----:B------:R-:W0:Y:S01]  /*0020*/  LDCU UR4, c[0x0][0x360] ;  /* 0x00006c00ff0477ac */ /* 0x000e220008000800 */
[----:B------:R-:W0:Y:S01]  /*0030*/  S2R R6, SR_CTAID.X ;  /* 0x0000000000067919 */ /* 0x000e220000002500 */
[----:B------:R-:W1:Y:S01]  /*0040*/  LDCU UR6, c[0x0][0x390] ;  /* 0x00007200ff0677ac */ /* 0x000e620008000800 */
[----:B0-----:R-:W-:Y:S01]  /*0050*/  IMAD R5, R6, UR4, R9 ;  /* 0x0000000406057c24 */ /* 0x001fe2000f8e0209 */
[----:B------:R-:W0:Y:S04]  /*0060*/  LDCU.64 UR4, c[0x0][0x358] ;  /* 0x00006b00ff0477ac */ /* 0x000e280008000a00 */
[----:B-1----:R-:W-:-:S13]  /*0070*/  ISETP.GE.AND P0, PT, R5, UR6, PT ;  /* 0x0000000605007c0c */ /* 0x002fda000bf06270 */
[----:B------:R-:W1:Y:S02]  /*0080*/  @!P0 LDC.64 R2, c[0x0][0x380] ;  /* 0x0000e000ff028b82 */ /* 0x000e640000000a00 */
[----:B-1----:R-:W-:-:S06]  /*0090*/  @!P0 IMAD.WIDE R2, R5, 0x4, R2 ;  /* 0x0000000405028825 */ /* 0x002fcc00078e0202 */
[----:B0-----:R-:W2:Y:S01]  /*00a0*/  @!P0 LDG.E R3, desc[UR4][R2.64] ;  /* 0x0000000402038981 */ /* 0x001ea2000c1e1900 */
[----:B------:R-:W-:Y:S01]  /*00b0*/  MOV R0, 0x400 ;  /* 0x0000040000007802 */ /* 0x000fe20000000f00 */
[----:B------:R-:W0:Y:S03]  /*00c0*/  S2R R7, SR_CgaCtaId ;  /* 0x0000000000077919 */ /* 0x000e260000008800 */
[----:B0-----:R-:W-:-:S04]  /*00d0*/  LEA R0, R7, R0, 0x18 ;  /* 0x0000000007007211 */ /* 0x001fc800078ec0ff */
[----:B------:R-:W-:-:S05]  /*00e0*/  LEA R4, R9, R0, 0x2 ;  /* 0x0000000009047211 */ /* 0x000fca00078e10ff */
[----:B--2---:R0:W-:Y:S01]  /*00f0*/  @!P0 STS [R4], R3 ;  /* 0x0000000304008388 */ /* 0x0041e20000000800 */
[----:B------:R-:W-:Y:S06]  /*0100*/  BAR.SYNC.DEFER_BLOCKING 0x0 ;  /* 0x0000000000007b1d */ /* 0x000fec0000010000 */
[----:B------:R-:W-:Y:S05]  /*0110*/  @P0 EXIT ;  /* 0x000000000000094d */ /* 0x000fea0003800000 */
[----:B------:R-:W-:-:S04]  /*0120*/  LEA R2, R6, -R9, 0x8 ;  /* 0x8000000906027211 */ /* 0x000fc800078e40ff */
[----:B------:R-:W-:-:S04]  /*0130*/  IADD3 R2, PT, PT, R2, 0xff, RZ ;  /* 0x000000ff02027810 */ /* 0x000fc80007ffe0ff */
[----:B------:R-:W-:-:S13]  /*0140*/  ISETP.GE.AND P0, PT, R2, UR6, PT ;  /* 0x0000000602007c0c */ /* 0x000fda000bf06270 */
[----:B------:R-:W-:Y:S01]  /*0150*/  @!P0 IMAD R0, R9, -0x4, R0 ;  /* 0xfffffffc09008824 */ /* 0x000fe200078e0200 */
[----:B0-----:R-:W0:Y:S04]  /*0160*/  @!P0 LDC.64 R2, c[0x0][0x388] ;  /* 0x0000e200ff028b82 */ /* 0x001e280000000a00 */
[----:B------:R-:W1:Y:S01]  /*0170*/  @!P0 LDS R7, [R0+0x3fc] ;  /* 0x0003fc0000078984 */ /* 0x000e620000000800 */
        /* <DEDUP_REMOVED lines=8> */
.L_x_3:
        /* <DEDUP_REMOVED lines=16> */
.L_x_7:


//--------------------- .text._Z15basicSharedLoadPfS_i --------------------------
	.section	.text._Z15basicSharedLoadPfS_i,"ax",@progbits
	.align	128
        .global         _Z15basicSharedLoadPfS_i
        .type           _Z15basicSharedLoadPfS_i,@function
        .size           _Z15basicSharedLoadPfS_i,(.L_x_8 - _Z15basicSharedLoadPfS_i)
        .other          _Z15basicSharedLoadPfS_i,@"STO_CUDA_ENTRY STV_DEFAULT"
_Z15basicSharedLoadPfS_i:
.text._Z15basicSharedLoadPfS_i:
        /* <DEDUP_REMOVED lines=15> */
[----:B--2---:R0:W-:Y:S04]  /*00f0*/  @!P0 STS [R0], R3 ;  /* 0x0000000300008388 */ /* 0x0041e80000000800 */
[----:B------:R0:W-:Y:S01]  /*0100*/  @P0 STS [R0], RZ ;  /* 0x000000ff00000388 */ /* 0x0001e20000000800 */
[----:B------:R-:W-:Y:S06]  /*0110*/  BAR.SYNC.DEFER_BLOCKING 0x0 ;  /* 0x0000000000007b1d */ /* 0x000fec0000010000 */
[----:B------:R-:W-:Y:S05]  /*0120*/  @P0 EXIT ;  /* 0x000000000000094d */ /* 0x000fea0003800000 */
[----:B0-----:R-:W0:Y:S01]  /*0130*/  LDS R0, [R0] ;  /* 0x0000000000007984 */ /* 0x001e220000000800 */
[----:B------:R-:W1:Y:S02]  /*0140*/  LDC.64 R2, c[0x0][0x388] ;  /* 0x0000e200ff027b82 */ /* 0x000e640000000a00 */
[----:B-1----:R-:W-:-:S04]  /*0150*/  IMAD.WIDE R2, R5, 0x4, R2 ;  /* 0x0000000405027825 */ /* 0x002fc800078e0202 */
[----:B0-----:R-:W-:-:S05]  /*0160*/  FADD R5, R0, R0 ;  /* 0x0000000000057221 */ /* 0x001fca0000000000 */
[----:B------:R-:W-:Y:S01]  /*0170*/  STG.E desc[UR6][R2.64], R5 ;  /* 0x0000000502007986 */ /* 0x000fe2000c101906 */
[----:B------:R-:W-:Y:S05]  /*0180*/  EXIT ;  /* 0x000000000000794d */ /* 0x000fea0003800000 */
.L_x_4:
        /* <DEDUP_REMOVED lines=15> */
.L_x_8:


//--------------------- .nv.shared._Z16multiStageSharedPfS_if --------------------------
	.section	.nv.shared._Z16multiStageSharedPfS_if,"aw",@nobits
	.sectionflags	@""
	.align	4
.nv.shared._Z16multiStageSharedPfS_if:
	.zero		2048


//--------------------- .nv.shared.reserved.0     --------------------------
	.section	.nv.shared.reserved.0,"aw",@nobits
	.weak		__nv_reservedSMEM_offset_0_alias
	.size		__nv_reservedSMEM_offset_0_alias, 0, 64
	.other		__nv_reservedSMEM_offset_0_alias,@"STO_CUDA_RESERVED_SHARED STV_DEFAULT"
__nv_reservedSMEM_offset_0_alias:
	.zero		0
	.zero		64


//--------------------- .nv.shared._Z10sharedSwapPfS_i --------------------------
	.section	.nv.shared._Z10sharedSwapPfS_i,"aw",@nobits
	.sectionflags	@""
	.align	4
.nv.shared._Z10sharedSwapPfS_i:
	.zero		2048


//--------------------- .nv.shared._Z13sharedReversePfS_i --------------------------
	.section	.nv.shared._Z13sharedReversePfS_i,"aw",@nobits
	.sectionflags	@""
	.align	4
.nv.shared._Z13sharedReversePfS_i:
	.zero		2048


//--------------------- .nv.shared._Z15basicSharedLoadPfS_i --------------------------
	.section	.nv.shared._Z15basicSharedLoadPfS_i,"aw",@nobits
	.sectionflags	@""
	.align	4
.nv.shared._Z15basicSharedLoadPfS_i:
	.zero		2048


//--------------------- .nv.constant0._Z16multiStageSharedPfS_if --------------------------
	.section	.nv.constant0._Z16multiStageSharedPfS_if,"a",@progbits
	.sectionflags	@""
	.align	4
.nv.constant0._Z16multiStageSharedPfS_if:
	.zero		920


//--------------------- .nv.constant0._Z10sharedSwapPfS_i --------------------------
	.section	.nv.constant0._Z10sharedSwapPfS_i,"a",@progbits
	.sectionflags	@""
	.align	4
.nv.constant0._Z10sharedSwapPfS_i:
	.zero		916


//--------------------- .nv.constant0._Z13sharedReversePfS_i --------------------------
	.section	.nv.constant0._Z13sharedReversePfS_i,"a",@progbits
	.sectionflags	@""
	.align	4
.nv.constant0._Z13sharedReversePfS_i:
	.zero		916


//--------------------- .nv.constant0._Z15basicSharedLoadPfS_i --------------------------
	.section	.nv.constant0._Z15basicSharedLoadPfS_i,"a",@progbits
	.sectionflags	@""
	.align	4
.nv.constant0._Z15basicSharedLoadPfS_i:
	.zero		916


//--------------------- SYMBOLS --------------------------

	.type		.nv.reservedSmem.offset0,@object
	.size		.nv.reservedSmem.offset0,0x4
	.type		.nv.reservedSmem.cap,@object
	.size		.nv.reservedSmem.cap,0x4
